//
// Generated by NVIDIA NVVM Compiler
//
// Compiler Build ID: CL-36424714
// Cuda compilation tools, release 13.0, V13.0.88
// Based on NVVM 20.0.0
//

.version 9.0
.target sm_100
.address_size 64

	// .globl	_Z11vecMultiAddPiS_S_i

.visible .entry _Z11vecMultiAddPiS_S_i(
	.param .u64 .ptr .align 1 _Z11vecMultiAddPiS_S_i_param_0,
	.param .u64 .ptr .align 1 _Z11vecMultiAddPiS_S_i_param_1,
	.param .u64 .ptr .align 1 _Z11vecMultiAddPiS_S_i_param_2,
	.param .u32 _Z11vecMultiAddPiS_S_i_param_3
)
{
	.reg .pred 	%p<6>;
	.reg .b32 	%r<40>;
	.reg .b64 	%rd<18>;

	ld.param.u64 	%rd7, [_Z11vecMultiAddPiS_S_i_param_0];
	ld.param.u64 	%rd8, [_Z11vecMultiAddPiS_S_i_param_1];
	ld.param.u64 	%rd9, [_Z11vecMultiAddPiS_S_i_param_2];
	ld.param.u32 	%r13, [_Z11vecMultiAddPiS_S_i_param_3];
	cvta.to.global.u64 	%rd1, %rd9;
	cvta.to.global.u64 	%rd2, %rd8;
	cvta.to.global.u64 	%rd3, %rd7;
	mov.u32 	%r14, %ntid.x;
	mov.u32 	%r15, %ctaid.x;
	mov.u32 	%r16, %tid.x;
	mad.lo.s32 	%r17, %r14, %r15, %r16;
	mul.lo.s32 	%r1, %r13, %r17;
	add.s32 	%r2, %r1, %r13;
	setp.lt.s32 	%p1, %r13, 1;
	@%p1 bra 	$L__BB0_7;
	add.s32 	%r18, %r1, 1;
	max.s32 	%r3, %r2, %r18;
	sub.s32 	%r19, %r3, %r1;
	and.b32  	%r4, %r19, 3;
	setp.eq.s32 	%p2, %r4, 0;
	mov.u32 	%r38, %r1;
	@%p2 bra 	$L__BB0_4;
	neg.s32 	%r36, %r4;
	mov.u32 	%r38, %r1;
$L__BB0_3:
	.pragma "nounroll";
	mul.wide.s32 	%rd10, %r38, 4;
	add.s64 	%rd11, %rd1, %rd10;
	add.s64 	%rd12, %rd2, %rd10;
	add.s64 	%rd13, %rd3, %rd10;
	ld.global.u32 	%r20, [%rd13];
	ld.global.u32 	%r21, [%rd12];
	add.s32 	%r22, %r21, %r20;
	st.global.u32 	[%rd11], %r22;
	add.s32 	%r38, %r38, 1;
	add.s32 	%r36, %r36, 1;
	setp.ne.s32 	%p3, %r36, 0;
	@%p3 bra 	$L__BB0_3;
$L__BB0_4:
	sub.s32 	%r23, %r1, %r3;
	setp.gt.u32 	%p4, %r23, -4;
	@%p4 bra 	$L__BB0_7;
	add.s64 	%rd4, %rd3, 8;
	add.s64 	%rd5, %rd2, 8;
	add.s64 	%rd6, %rd1, 8;
$L__BB0_6:
	mul.wide.s32 	%rd14, %r38, 4;
	add.s64 	%rd15, %rd4, %rd14;
	add.s64 	%rd16, %rd5, %rd14;
	add.s64 	%rd17, %rd6, %rd14;
	ld.global.u32 	%r24, [%rd15+-8];
	ld.global.u32 	%r25, [%rd16+-8];
	add.s32 	%r26, %r25, %r24;
	st.global.u32 	[%rd17+-8], %r26;
	ld.global.u32 	%r27, [%rd15+-4];
	ld.global.u32 	%r28, [%rd16+-4];
	add.s32 	%r29, %r28, %r27;
	st.global.u32 	[%rd17+-4], %r29;
	ld.global.u32 	%r30, [%rd15];
	ld.global.u32 	%r31, [%rd16];
	add.s32 	%r32, %r31, %r30;
	st.global.u32 	[%rd17], %r32;
	ld.global.u32 	%r33, [%rd15+4];
	ld.global.u32 	%r34, [%rd16+4];
	add.s32 	%r35, %r34, %r33;
	st.global.u32 	[%rd17+4], %r35;
	add.s32 	%r38, %r38, 4;
	setp.lt.s32 	%p5, %r38, %r2;
	@%p5 bra 	$L__BB0_6;
$L__BB0_7:
	ret;

}


// ===== COMPILED SASS (sm_100) =====

	.target	sm_100

	.elftype	@"ET_EXEC"


//--------------------- .note.nv.tkinfo           --------------------------
	.section	.note.nv.tkinfo,"",@"SHT_NOTE"
	.sectionflags	@"SHF_NOTE_NV_TKINFO"
	.tkinfo
        /*0018*/ 	.word	0x00000002
        /*0030*/ 	.string	""
        /*0030*/ 	.string	"ptxas"
        /*0030*/ 	.string	"Cuda compilation tools, release 13.0, V13.0.88"
        /*0030*/ 	.string	"Build cuda_13.0.r13.0/compiler.36424714_0"
        /*0030*/ 	.string	"-arch sm_100 -m 64 "



//--------------------- .note.nv.cuinfo           --------------------------
	.section	.note.nv.cuinfo,"",@"SHT_NOTE"
	.sectionflags	@"SHF_NOTE_NV_CUINFO"
        /*0018*/ 	.short	0x0002
        /*001a*/ 	.short	0x0064
        /*001c*/ 	.short	0x0082
	.zero		2


//--------------------- .nv.info                  --------------------------
	.section	.nv.info,"",@"SHT_CUDA_INFO"
	.align	4


	//----- nvinfo : EIATTR_REGCOUNT
	.align		4
        /*0000*/ 	.byte	0x04, 0x2f
        /*0002*/ 	.short	(.L_1 - .L_0)
	.align		4
.L_0:
        /*0004*/ 	.word	index@(_Z11vecMultiAddPiS_S_i)
        /*0008*/ 	.word	0x00000014


	//----- nvinfo : EIATTR_FRAME_SIZE
	.align		4
.L_1:
        /*000c*/ 	.byte	0x04, 0x11
        /*000e*/ 	.short	(.L_3 - .L_2)
	.align		4
.L_2:
        /*0010*/ 	.word	index@(_Z11vecMultiAddPiS_S_i)
        /*0014*/ 	.word	0x00000000


	//----- nvinfo : EIATTR_MIN_STACK_SIZE
	.align		4
.L_3:
        /*0018*/ 	.byte	0x04, 0x12
        /*001a*/ 	.short	(.L_5 - .L_4)
	.align		4
.L_4:
        /*001c*/ 	.word	index@(_Z11vecMultiAddPiS_S_i)
        /*0020*/ 	.word	0x00000000
.L_5:


//--------------------- .nv.compat                --------------------------
	.section	.nv.compat,"",@"SHT_CUDA_COMPAT_INFO"
	.align	4
        /*0000*/ 	.byte	0x02, 0x09, 0x00, 0x00, 0x02, 0x02, 0x01, 0x00, 0x02, 0x05, 0x05, 0x00, 0x03, 0x07, 0x01, 0x01
        /*0010*/ 	.byte	0x02, 0x03, 0x00, 0x00, 0x02, 0x06, 0x01, 0x00, 0x04, 0x0b, 0x08, 0x00, 0x09, 0x00, 0x00, 0x00
        /*0020*/ 	.byte	0x00, 0x00, 0x00, 0x00


//--------------------- .nv.info._Z11vecMultiAddPiS_S_i --------------------------
	.section	.nv.info._Z11vecMultiAddPiS_S_i,"",@"SHT_CUDA_INFO"
	.sectionflags	@""
	.align	4


	//----- nvinfo : EIATTR_CUDA_API_VERSION
	.align		4
        /*0000*/ 	.byte	0x04, 0x37
        /*0002*/ 	.short	(.L_7 - .L_6)
.L_6:
        /*0004*/ 	.word	0x00000082


	//----- nvinfo : EIATTR_KPARAM_INFO
	.align		4
.L_7:
        /*0008*/ 	.byte	0x04, 0x17
        /*000a*/ 	.short	(.L_9 - .L_8)
.L_8:
        /*000c*/ 	.word	0x00000000
        /*0010*/ 	.short	0x0003
        /*0012*/ 	.short	0x0018
        /*0014*/ 	.byte	0x00, 0xf0, 0x11, 0x00


	//----- nvinfo : EIATTR_KPARAM_INFO
	.align		4
.L_9:
        /*0018*/ 	.byte	0x04, 0x17
        /*001a*/ 	.short	(.L_11 - .L_10)
.L_10:
        /*001c*/ 	.word	0x00000000
        /*0020*/ 	.short	0x0002
        /*0022*/ 	.short	0x0010
        /*0024*/ 	.byte	0x00, 0xf5, 0x21, 0x00


	//----- nvinfo : EIATTR_KPARAM_INFO
	.align		4
.L_11:
        /*0028*/ 	.byte	0x04, 0x17
        /*002a*/ 	.short	(.L_13 - .L_12)
.L_12:
        /*002c*/ 	.word	0x00000000
        /*0030*/ 	.short	0x0001
        /*0032*/ 	.short	0x0008
        /*0034*/ 	.byte	0x00, 0xf5, 0x21, 0x00


	//----- nvinfo : EIATTR_KPARAM_INFO
	.align		4
.L_13:
        /*0038*/ 	.byte	0x04, 0x17
        /*003a*/ 	.short	(.L_15 - .L_14)
.L_14:
        /*003c*/ 	.word	0x00000000
        /*0040*/ 	.short	0x0000
        /*0042*/ 	.short	0x0000
        /*0044*/ 	.byte	0x00, 0xf5, 0x21, 0x00


	//----- nvinfo : EIATTR_SPARSE_MMA_MASK
	.align		4
.L_15:
        /*0048*/ 	.byte	0x03, 0x50
        /*004a*/ 	.short	0x0000


	//----- nvinfo : EIATTR_MAXREG_COUNT
	.align		4
        /*004c*/ 	.byte	0x03, 0x1b
        /*004e*/ 	.short	0x00ff


	//----- nvinfo : EIATTR_MERCURY_ISA_VERSION
	.align		4
        /*0050*/ 	.byte	0x03, 0x5f
        /*0052*/ 	.short	0x0101


	//----- nvinfo : EIATTR_VRC_CTA_INIT_COUNT
	.align		4
        /*0054*/ 	.byte	0x02, 0x4a
	.zero		1
	.zero		1


	//----- nvinfo : EIATTR_EXIT_INSTR_OFFSETS
	.align		4
        /*0058*/ 	.byte	0x04, 0x1c
        /*005a*/ 	.short	(.L_17 - .L_16)


	//   ....[0]....
.L_16:
        /*005c*/ 	.word	0x00000070


	//   ....[1]....
        /*0060*/ 	.word	0x00000220


	//   ....[2]....
        /*0064*/ 	.word	0x00000470


	//----- nvinfo : EIATTR_CRS_STACK_SIZE
	.align		4
.L_17:
        /*0068*/ 	.byte	0x04, 0x1e
        /*006a*/ 	.short	(.L_19 - .L_18)
.L_18:
        /*006c*/ 	.word	0x00000000


	//----- nvinfo : EIATTR_CBANK_PARAM_SIZE
	.align		4
.L_19:
        /*0070*/ 	.byte	0x03, 0x19
        /*0072*/ 	.short	0x001c


	//----- nvinfo : EIATTR_PARAM_CBANK
	.align		4
        /*0074*/ 	.byte	0x04, 0x0a
        /*0076*/ 	.short	(.L_21 - .L_20)
	.align		4
.L_20:
        /*0078*/ 	.word	index@(.nv.constant0._Z11vecMultiAddPiS_S_i)
        /*007c*/ 	.short	0x0380
        /*007e*/ 	.short	0x001c


	//----- nvinfo : EIATTR_SW_WAR
	.align		4
.L_21:
        /*0080*/ 	.byte	0x04, 0x36
        /*0082*/ 	.short	(.L_23 - .L_22)
.L_22:
        /*0084*/ 	.word	0x00000008
.L_23:


//--------------------- .nv.callgraph             --------------------------
	.section	.nv.callgraph,"",@"SHT_CUDA_CALLGRAPH"
	.align	4
	.sectionentsize	8
	.align		4
        /*0000*/ 	.word	0x00000000
	.align		4
        /*0004*/ 	.word	0xffffffff
	.align		4
        /*0008*/ 	.word	0x00000000
	.align		4
        /*000c*/ 	.word	0xfffffffe
	.align		4
        /*0010*/ 	.word	0x00000000
	.align		4
        /*0014*/ 	.word	0xfffffffd
	.align		4
        /*0018*/ 	.word	0x00000000
	.align		4
        /*001c*/ 	.word	0xfffffffc


//--------------------- .text._Z11vecMultiAddPiS_S_i --------------------------
	.section	.text._Z11vecMultiAddPiS_S_i,"ax",@progbits
	.align	128
        .global         _Z11vecMultiAddPiS_S_i
        .type           _Z11vecMultiAddPiS_S_i,@function
        .size           _Z11vecMultiAddPiS_S_i,(.L_x_5 - _Z11vecMultiAddPiS_S_i)
        .other          _Z11vecMultiAddPiS_S_i,@"STO_CUDA_ENTRY STV_DEFAULT"
_Z11vecMultiAddPiS_S_i:
.text._Z11vecMultiAddPiS_S_i:
[----:B------:R-:W-:Y:S08]  /*0000*/  LDC R1, c[0x0][0x37c] ;  /* 0x0000df00ff017b82 */ /* 0x000ff00000000800 */
[----:B------:R-:W0:Y:S01]  /*0010*/  LDC R2, c[0x0][0x398] ;  /* 0x0000e600ff027b82 */ /* 0x000e220000000800 */
[----:B------:R-:W1:Y:S01]  /*0020*/  S2R R0, SR_CTAID.X ;  /* 0x0000000000007919 */ /* 0x000e620000002500 */
[----:B------:R-:W1:Y:S01]  /*0030*/  LDCU UR4, c[0x0][0x360] ;  /* 0x00006c00ff0477ac */ /* 0x000e620008000800 */
[----:B------:R-:W1:Y:S01]  /*0040*/  S2R R3, SR_TID.X ;  /* 0x0000000000037919 */ /* 0x000e620000002100 */
[----:B0-----:R-:W-:Y:S01]  /*0050*/  ISETP.GE.AND P0, PT, R2, 0x1, PT ;  /* 0x000000010200780c */ /* 0x001fe20003f06270 */
[----:B-1----:R-:W-:-:S12]  /*0060*/  IMAD R0, R0, UR4, R3 ;  /* 0x0000000400007c24 */ /* 0x002fd8000f8e0203 */
[----:B------:R-:W-:Y:S05]  /*0070*/  @!P0 EXIT ;  /* 0x000000000000894d */ /* 0x000fea0003800000 */
[-C--:B------:R-:W-:Y:S01]  /*0080*/  IMAD R3, R0, R2.reuse, RZ ;  /* 0x0000000200037224 */ /* 0x080fe200078e02ff */
[----:B------:R-:W0:Y:S01]  /*0090*/  LDCU.64 UR12, c[0x0][0x358] ;  /* 0x00006b00ff0c77ac */ /* 0x000e220008000a00 */
[----:B------:R-:W-:Y:S03]  /*00a0*/  BSSY.RECONVERGENT B0, `(.L_x_0) ;  /* 0x0000017000007945 */ /* 0x000fe60003800200 */
[----:B------:R-:W-:-:S04]  /*00b0*/  IADD3 R0, PT, PT, R3, R2, RZ ;  /* 0x0000000203007210 */ /* 0x000fc80007ffe0ff */
[----:B------:R-:W-:-:S05]  /*00c0*/  VIADDMNMX R2, R3, 0x1, R0, !PT ;  /* 0x0000000103027846 */ /* 0x000fca0007800100 */
[----:B------:R-:W-:Y:S01]  /*00d0*/  IMAD.IADD R4, R2, 0x1, -R3 ;  /* 0x0000000102047824 */ /* 0x000fe200078e0a03 */
[----:B------:R-:W-:-:S04]  /*00e0*/  IADD3 R2, PT, PT, R3, -R2, RZ ;  /* 0x8000000203027210 */ /* 0x000fc80007ffe0ff */
[----:B------:R-:W-:Y:S02]  /*00f0*/  LOP3.LUT P1, R4, R4, 0x3, RZ, 0xc0, !PT ;  /* 0x0000000304047812 */ /* 0x000fe4000782c0ff */
[----:B------:R-:W-:-:S11]  /*0100*/  ISETP.GT.U32.AND P0, PT, R2, -0x4, PT ;  /* 0xfffffffc0200780c */ /* 0x000fd60003f04070 */
[----:B0-----:R-:W-:Y:S05]  /*0110*/  @!P1 BRA `(.L_x_1) ;  /* 0x00000000003c9947 */ /* 0x001fea0003800000 */
[----:B------:R-:W0:Y:S01]  /*0120*/  LDC.64 R10, c[0x0][0x390] ;  /* 0x0000e400ff0a7b82 */ /* 0x000e220000000a00 */
[----:B------:R-:W-:-:S07]  /*0130*/  IMAD.MOV R2, RZ, RZ, -R4 ;  /* 0x000000ffff027224 */ /* 0x000fce00078e0a04 */
[----:B------:R-:W1:Y:S08]  /*0140*/  LDC.64 R14, c[0x0][0x380] ;  /* 0x0000e000ff0e7b82 */ /* 0x000e700000000a00 */
[----:B------:R-:W2:Y:S02]  /*0150*/  LDC.64 R12, c[0x0][0x388] ;  /* 0x0000e200ff0c7b82 */ /* 0x000ea40000000a00 */
.L_x_2:
[----:B--2---:R-:W-:-:S04]  /*0160*/  IMAD.WIDE R6, R3, 0x4, R12 ;  /* 0x0000000403067825 */ /* 0x004fc800078e020c */
[C---:B-1----:R-:W-:Y:S02]  /*0170*/  IMAD.WIDE R8, R3.reuse, 0x4, R14 ;  /* 0x0000000403087825 */ /* 0x042fe400078e020e */
[----:B------:R-:W2:Y:S04]  /*0180*/  LDG.E R7, desc[UR12][R6.64] ;  /* 0x0000000c06077981 */ /* 0x000ea8000c1e1900 */
[----:B------:R-:W2:Y:S01]  /*0190*/  LDG.E R8, desc[UR12][R8.64] ;  /* 0x0000000c08087981 */ /* 0x000ea2000c1e1900 */
[C---:B0--3--:R-:W-:Y:S01]  /*01a0*/  IMAD.WIDE R4, R3.reuse, 0x4, R10 ;  /* 0x0000000403047825 */ /* 0x049fe200078e020a */
[----:B------:R-:W-:-:S03]  /*01b0*/  IADD3 R3, PT, PT, R3, 0x1, RZ ;  /* 0x0000000103037810 */ /* 0x000fc60007ffe0ff */
[----:B------:R-:W-:-:S05]  /*01c0*/  VIADD R2, R2, 0x1 ;  /* 0x0000000102027836 */ /* 0x000fca0000000000 */
[----:B------:R-:W-:Y:S02]  /*01d0*/  ISETP.NE.AND P1, PT, R2, RZ, PT ;  /* 0x000000ff0200720c */ /* 0x000fe40003f25270 */
[----:B--2---:R-:W-:-:S05]  /*01e0*/  IADD3 R17, PT, PT, R8, R7, RZ ;  /* 0x0000000708117210 */ /* 0x004fca0007ffe0ff */
[----:B------:R3:W-:Y:S06]  /*01f0*/  STG.E desc[UR12][R4.64], R17 ;  /* 0x0000001104007986 */ /* 0x0007ec000c10190c */
[----:B------:R-:W-:Y:S05]  /*0200*/  @P1 BRA `(.L_x_2) ;  /* 0xfffffffc00d41947 */ /* 0x000fea000383ffff */
.L_x_1:
[----:B------:R-:W-:Y:S05]  /*0210*/  BSYNC.RECONVERGENT B0 ;  /* 0x0000000000007941 */ /* 0x000fea0003800200 */
.L_x_0:
[----:B------:R-:W-:Y:S05]  /*0220*/  @P0 EXIT ;  /* 0x000000000000094d */ /* 0x000fea0003800000 */
[----:B------:R-:W0:Y:S01]  /*0230*/  LDCU.128 UR4, c[0x0][0x380] ;  /* 0x00007000ff0477ac */ /* 0x000e220008000c00 */
[----:B------:R-:W1:Y:S01]  /*0240*/  LDCU.64 UR10, c[0x0][0x390] ;  /* 0x00007200ff0a77ac */ /* 0x000e620008000a00 */
[----:B0-----:R-:W-:Y:S02]  /*0250*/  UIADD3 UR8, UP0, UPT, UR4, 0x8, URZ ;  /* 0x0000000804087890 */ /* 0x001fe4000ff1e0ff */
[----:B------:R-:W-:Y:S02]  /*0260*/  UIADD3 UR6, UP1, UPT, UR6, 0x8, URZ ;  /* 0x0000000806067890 */ /* 0x000fe4000ff3e0ff */
[----:B-1----:R-:W-:Y:S02]  /*0270*/  UIADD3 UR4, UP2, UPT, UR10, 0x8, URZ ;  /* 0x000000080a047890 */ /* 0x002fe4000ff5e0ff */
[----:B------:R-:W-:Y:S02]  /*0280*/  UIADD3.X UR9, UPT, UPT, URZ, UR5, URZ, UP0, !UPT ;  /* 0x00000005ff097290 */ /* 0x000fe400087fe4ff */
[----:B------:R-:W-:-:S02]  /*0290*/  UIADD3.X UR7, UPT, UPT, URZ, UR7, URZ, UP1, !UPT ;  /* 0x00000007ff077290 */ /* 0x000fc40008ffe4ff */
[----:B------:R-:W-:-:S12]  /*02a0*/  UIADD3.X UR5, UPT, UPT, URZ, UR11, URZ, UP2, !UPT ;  /* 0x0000000bff057290 */ /* 0x000fd800097fe4ff */
.L_x_3:
[----:B---3--:R-:W-:Y:S01]  /*02b0*/  MOV R5, UR9 ;  /* 0x0000000900057c02 */ /* 0x008fe20008000f00 */
[----:B------:R-:W-:Y:S01]  /*02c0*/  IMAD.U32 R4, RZ, RZ, UR8 ;  /* 0x00000008ff047e24 */ /* 0x000fe2000f8e00ff */
[----:B------:R-:W-:Y:S01]  /*02d0*/  MOV R7, UR7 ;  /* 0x0000000700077c02 */ /* 0x000fe20008000f00 */
[----:B------:R-:W-:Y:S02]  /*02e0*/  IMAD.U32 R6, RZ, RZ, UR6 ;  /* 0x00000006ff067e24 */ /* 0x000fe4000f8e00ff */
[----:B------:R-:W-:-:S04]  /*02f0*/  IMAD.WIDE R4, R3, 0x4, R4 ;  /* 0x0000000403047825 */ /* 0x000fc800078e0204 */
[----:B------:R-:W-:Y:S01]  /*0300*/  IMAD.WIDE R6, R3, 0x4, R6 ;  /* 0x0000000403067825 */ /* 0x000fe200078e0206 */
[----:B------:R-:W2:Y:S04]  /*0310*/  LDG.E R2, desc[UR12][R4.64+-0x8] ;  /* 0xfffff80c04027981 */ /* 0x000ea8000c1e1900 */
[----:B0-----:R-:W2:Y:S01]  /*0320*/  LDG.E R11, desc[UR12][R6.64+-0x8] ;  /* 0xfffff80c060b7981 */ /* 0x001ea2000c1e1900 */
[----:B------:R-:W-:Y:S01]  /*0330*/  MOV R9, UR5 ;  /* 0x0000000500097c02 */ /* 0x000fe20008000f00 */
[----:B------:R-:W-:-:S04]  /*0340*/  IMAD.U32 R8, RZ, RZ, UR4 ;  /* 0x00000004ff087e24 */ /* 0x000fc8000f8e00ff */
[----:B------:R-:W-:-:S04]  /*0350*/  IMAD.WIDE R8, R3, 0x4, R8 ;  /* 0x0000000403087825 */ /* 0x000fc800078e0208 */
[----:B--2---:R-:W-:-:S05]  /*0360*/  IMAD.IADD R11, R2, 0x1, R11 ;  /* 0x00000001020b7824 */ /* 0x004fca00078e020b */
[----:B------:R0:W-:Y:S04]  /*0370*/  STG.E desc[UR12][R8.64+-0x8], R11 ;  /* 0xfffff80b08007986 */ /* 0x0001e8000c10190c */
[----:B------:R-:W2:Y:S04]  /*0380*/  LDG.E R2, desc[UR12][R4.64+-0x4] ;  /* 0xfffffc0c04027981 */ /* 0x000ea8000c1e1900 */
[----:B------:R-:W2:Y:S02]  /*0390*/  LDG.E R13, desc[UR12][R6.64+-0x4] ;  /* 0xfffffc0c060d7981 */ /* 0x000ea4000c1e1900 */
[----:B--2---:R-:W-:-:S05]  /*03a0*/  IADD3 R13, PT, PT, R2, R13, RZ ;  /* 0x0000000d020d7210 */ /* 0x004fca0007ffe0ff */
[----:B------:R0:W-:Y:S04]  /*03b0*/  STG.E desc[UR12][R8.64+-0x4], R13 ;  /* 0xfffffc0d08007986 */ /* 0x0001e8000c10190c */
[----:B------:R-:W2:Y:S04]  /*03c0*/  LDG.E R2, desc[UR12][R4.64] ;  /* 0x0000000c04027981 */ /* 0x000ea8000c1e1900 */
[----:B------:R-:W2:Y:S02]  /*03d0*/  LDG.E R15, desc[UR12][R6.64] ;  /* 0x0000000c060f7981 */ /* 0x000ea4000c1e1900 */
[----:B--2---:R-:W-:-:S05]  /*03e0*/  IMAD.IADD R15, R2, 0x1, R15 ;  /* 0x00000001020f7824 */ /* 0x004fca00078e020f */
[----:B------:R0:W-:Y:S04]  /*03f0*/  STG.E desc[UR12][R8.64], R15 ;  /* 0x0000000f08007986 */ /* 0x0001e8000c10190c */
[----:B------:R-:W2:Y:S04]  /*0400*/  LDG.E R2, desc[UR12][R4.64+0x4] ;  /* 0x0000040c04027981 */ /* 0x000ea8000c1e1900 */
[----:B------:R-:W2:Y:S01]  /*0410*/  LDG.E R17, desc[UR12][R6.64+0x4] ;  /* 0x0000040c06117981 */ /* 0x000ea2000c1e1900 */
[----:B------:R-:W-:-:S04]  /*0420*/  IADD3 R3, PT, PT, R3, 0x4, RZ ;  /* 0x0000000403037810 */ /* 0x000fc80007ffe0ff */
[----:B------:R-:W-:Y:S02]  /*0430*/  ISETP.GE.AND P0, PT, R3, R0, PT ;  /* 0x000000000300720c */ /* 0x000fe40003f06270 */
[----:B--2---:R-:W-:-:S05]  /*0440*/  IADD3 R17, PT, PT, R2, R17, RZ ;  /* 0x0000001102117210 */ /* 0x004fca0007ffe0ff */
[----:B------:R0:W-:Y:S06]  /*0450*/  STG.E desc[UR12][R8.64+0x4], R17 ;  /* 0x0000041108007986 */ /* 0x0001ec000c10190c */
[----:B------:R-:W-:Y:S05]  /*0460*/  @!P0 BRA `(.L_x_3) ;  /* 0xfffffffc00908947 */ /* 0x000fea000383ffff */
[----:B------:R-:W-:Y:S05]  /*0470*/  EXIT ;  /* 0x000000000000794d */ /* 0x000fea0003800000 */
.L_x_4:
[----:B------:R-:W-:-:S00]  /*0480*/  BRA `(.L_x_4) ;  /* 0xfffffffc00fc7947 */ /* 0x000fc0000383ffff */
[----:B------:R-:W-:-:S00]  /*0490*/  NOP ;  /* 0x0000000000007918 */ /* 0x000fc00000000000 */
        /* <DEDUP_REMOVED lines=14> */
.L_x_5:


//--------------------- .nv.shared.reserved.0     --------------------------
	.section	.nv.shared.reserved.0,"aw",@nobits
	.weak		__nv_reservedSMEM_offset_0_alias
	.size		__nv_reservedSMEM_offset_0_alias, 0, 64
	.other		__nv_reservedSMEM_offset_0_alias,@"STO_CUDA_RESERVED_SHARED STV_DEFAULT"
__nv_reservedSMEM_offset_0_alias:
	.zero		0
	.zero		64


//--------------------- .nv.constant0._Z11vecMultiAddPiS_S_i --------------------------
	.section	.nv.constant0._Z11vecMultiAddPiS_S_i,"a",@progbits
	.sectionflags	@""
	.align	4
.nv.constant0._Z11vecMultiAddPiS_S_i:
	.zero		924


//--------------------- SYMBOLS --------------------------

	.type		.nv.reservedSmem.offset0,@object
	.size		.nv.reservedSmem.offset0,0x4
